//
// Generated by NVIDIA NVVM Compiler
//
// Compiler Build ID: CL-36424714
// Cuda compilation tools, release 13.0, V13.0.88
// Based on NVVM 20.0.0
//

.version 9.0
.target sm_100
.address_size 64

	// .globl	_Z22mul_stress_kernel_bf16P14__nv_bfloat162if

.visible .entry _Z22mul_stress_kernel_bf16P14__nv_bfloat162if(
	.param .u64 .ptr .align 1 _Z22mul_stress_kernel_bf16P14__nv_bfloat162if_param_0,
	.param .u32 _Z22mul_stress_kernel_bf16P14__nv_bfloat162if_param_1,
	.param .f32 _Z22mul_stress_kernel_bf16P14__nv_bfloat162if_param_2
)
{
	.reg .pred 	%p<3>;
	.reg .b16 	%rs<17>;
	.reg .b32 	%r<245>;
	.reg .b32 	%f<44>;
	.reg .b64 	%rd<5>;

	ld.param.u64 	%rd1, [_Z22mul_stress_kernel_bf16P14__nv_bfloat162if_param_0];
	ld.param.u32 	%r29, [_Z22mul_stress_kernel_bf16P14__nv_bfloat162if_param_1];
	ld.param.f32 	%f1, [_Z22mul_stress_kernel_bf16P14__nv_bfloat162if_param_2];
	mov.u32 	%r30, %ctaid.x;
	mov.u32 	%r31, %ntid.x;
	mov.u32 	%r32, %tid.x;
	mad.lo.s32 	%r1, %r30, %r31, %r32;
	setp.ge.s32 	%p1, %r1, %r29;
	@%p1 bra 	$L__BB0_4;
	// begin inline asm
	{.reg .b16 low;
  cvt.rn.bf16.f32 low, %f1;
  mov.b32 %r33, {low,low};}

	// end inline asm
	cvt.rn.f32.s32 	%f11, %r1;
	fma.rn.f32 	%f3, %f11, 0f3727C5AC, 0f3F800000;
	// begin inline asm
	{.reg .b16 low;
  cvt.rn.bf16.f32 low, %f3;
  mov.b32 %r243, {low,low};}

	// end inline asm
	add.f32 	%f4, %f3, 0f3A83126F;
	// begin inline asm
	{.reg .b16 low;
  cvt.rn.bf16.f32 low, %f4;
  mov.b32 %r242, {low,low};}

	// end inline asm
	add.f32 	%f5, %f3, 0f3B03126F;
	// begin inline asm
	{.reg .b16 low;
  cvt.rn.bf16.f32 low, %f5;
  mov.b32 %r241, {low,low};}

	// end inline asm
	add.f32 	%f6, %f3, 0f3B449BA6;
	// begin inline asm
	{.reg .b16 low;
  cvt.rn.bf16.f32 low, %f6;
  mov.b32 %r240, {low,low};}

	// end inline asm
	add.f32 	%f7, %f3, 0f3B83126F;
	// begin inline asm
	{.reg .b16 low;
  cvt.rn.bf16.f32 low, %f7;
  mov.b32 %r239, {low,low};}

	// end inline asm
	add.f32 	%f8, %f3, 0f3BA3D70B;
	// begin inline asm
	{.reg .b16 low;
  cvt.rn.bf16.f32 low, %f8;
  mov.b32 %r238, {low,low};}

	// end inline asm
	add.f32 	%f9, %f3, 0f3BC49BA6;
	// begin inline asm
	{.reg .b16 low;
  cvt.rn.bf16.f32 low, %f9;
  mov.b32 %r237, {low,low};}

	// end inline asm
	add.f32 	%f10, %f3, 0f3BE56042;
	// begin inline asm
	{.reg .b16 low;
  cvt.rn.bf16.f32 low, %f10;
  mov.b32 %r236, {low,low};}

	// end inline asm
	mov.b32 	%r244, 0;
$L__BB0_2:
	// begin inline asm
	{ mul.bf16x2 %r43,%r243,%r33; }

	// end inline asm
	// begin inline asm
	{ mul.bf16x2 %r46,%r242,%r33; }

	// end inline asm
	// begin inline asm
	{ mul.bf16x2 %r49,%r241,%r33; }

	// end inline asm
	// begin inline asm
	{ mul.bf16x2 %r52,%r240,%r33; }

	// end inline asm
	// begin inline asm
	{ mul.bf16x2 %r55,%r239,%r33; }

	// end inline asm
	// begin inline asm
	{ mul.bf16x2 %r58,%r238,%r33; }

	// end inline asm
	// begin inline asm
	{ mul.bf16x2 %r61,%r237,%r33; }

	// end inline asm
	// begin inline asm
	{ mul.bf16x2 %r64,%r236,%r33; }

	// end inline asm
	// begin inline asm
	{ mul.bf16x2 %r67,%r43,%r33; }

	// end inline asm
	// begin inline asm
	{ mul.bf16x2 %r70,%r46,%r33; }

	// end inline asm
	// begin inline asm
	{ mul.bf16x2 %r73,%r49,%r33; }

	// end inline asm
	// begin inline asm
	{ mul.bf16x2 %r76,%r52,%r33; }

	// end inline asm
	// begin inline asm
	{ mul.bf16x2 %r79,%r55,%r33; }

	// end inline asm
	// begin inline asm
	{ mul.bf16x2 %r82,%r58,%r33; }

	// end inline asm
	// begin inline asm
	{ mul.bf16x2 %r85,%r61,%r33; }

	// end inline asm
	// begin inline asm
	{ mul.bf16x2 %r88,%r64,%r33; }

	// end inline asm
	// begin inline asm
	{ mul.bf16x2 %r91,%r67,%r33; }

	// end inline asm
	// begin inline asm
	{ mul.bf16x2 %r94,%r70,%r33; }

	// end inline asm
	// begin inline asm
	{ mul.bf16x2 %r97,%r73,%r33; }

	// end inline asm
	// begin inline asm
	{ mul.bf16x2 %r100,%r76,%r33; }

	// end inline asm
	// begin inline asm
	{ mul.bf16x2 %r103,%r79,%r33; }

	// end inline asm
	// begin inline asm
	{ mul.bf16x2 %r106,%r82,%r33; }

	// end inline asm
	// begin inline asm
	{ mul.bf16x2 %r109,%r85,%r33; }

	// end inline asm
	// begin inline asm
	{ mul.bf16x2 %r112,%r88,%r33; }

	// end inline asm
	// begin inline asm
	{ mul.bf16x2 %r115,%r91,%r33; }

	// end inline asm
	// begin inline asm
	{ mul.bf16x2 %r118,%r94,%r33; }

	// end inline asm
	// begin inline asm
	{ mul.bf16x2 %r121,%r97,%r33; }

	// end inline asm
	// begin inline asm
	{ mul.bf16x2 %r124,%r100,%r33; }

	// end inline asm
	// begin inline asm
	{ mul.bf16x2 %r127,%r103,%r33; }

	// end inline asm
	// begin inline asm
	{ mul.bf16x2 %r130,%r106,%r33; }

	// end inline asm
	// begin inline asm
	{ mul.bf16x2 %r133,%r109,%r33; }

	// end inline asm
	// begin inline asm
	{ mul.bf16x2 %r136,%r112,%r33; }

	// end inline asm
	// begin inline asm
	{ mul.bf16x2 %r139,%r115,%r33; }

	// end inline asm
	// begin inline asm
	{ mul.bf16x2 %r142,%r118,%r33; }

	// end inline asm
	// begin inline asm
	{ mul.bf16x2 %r145,%r121,%r33; }

	// end inline asm
	// begin inline asm
	{ mul.bf16x2 %r148,%r124,%r33; }

	// end inline asm
	// begin inline asm
	{ mul.bf16x2 %r151,%r127,%r33; }

	// end inline asm
	// begin inline asm
	{ mul.bf16x2 %r154,%r130,%r33; }

	// end inline asm
	// begin inline asm
	{ mul.bf16x2 %r157,%r133,%r33; }

	// end inline asm
	// begin inline asm
	{ mul.bf16x2 %r160,%r136,%r33; }

	// end inline asm
	// begin inline asm
	{ mul.bf16x2 %r163,%r139,%r33; }

	// end inline asm
	// begin inline asm
	{ mul.bf16x2 %r166,%r142,%r33; }

	// end inline asm
	// begin inline asm
	{ mul.bf16x2 %r169,%r145,%r33; }

	// end inline asm
	// begin inline asm
	{ mul.bf16x2 %r172,%r148,%r33; }

	// end inline asm
	// begin inline asm
	{ mul.bf16x2 %r175,%r151,%r33; }

	// end inline asm
	// begin inline asm
	{ mul.bf16x2 %r178,%r154,%r33; }

	// end inline asm
	// begin inline asm
	{ mul.bf16x2 %r181,%r157,%r33; }

	// end inline asm
	// begin inline asm
	{ mul.bf16x2 %r184,%r160,%r33; }

	// end inline asm
	// begin inline asm
	{ mul.bf16x2 %r187,%r163,%r33; }

	// end inline asm
	// begin inline asm
	{ mul.bf16x2 %r190,%r166,%r33; }

	// end inline asm
	// begin inline asm
	{ mul.bf16x2 %r193,%r169,%r33; }

	// end inline asm
	// begin inline asm
	{ mul.bf16x2 %r196,%r172,%r33; }

	// end inline asm
	// begin inline asm
	{ mul.bf16x2 %r199,%r175,%r33; }

	// end inline asm
	// begin inline asm
	{ mul.bf16x2 %r202,%r178,%r33; }

	// end inline asm
	// begin inline asm
	{ mul.bf16x2 %r205,%r181,%r33; }

	// end inline asm
	// begin inline asm
	{ mul.bf16x2 %r208,%r184,%r33; }

	// end inline asm
	// begin inline asm
	{ mul.bf16x2 %r243,%r187,%r33; }

	// end inline asm
	// begin inline asm
	{ mul.bf16x2 %r242,%r190,%r33; }

	// end inline asm
	// begin inline asm
	{ mul.bf16x2 %r241,%r193,%r33; }

	// end inline asm
	// begin inline asm
	{ mul.bf16x2 %r240,%r196,%r33; }

	// end inline asm
	// begin inline asm
	{ mul.bf16x2 %r239,%r199,%r33; }

	// end inline asm
	// begin inline asm
	{ mul.bf16x2 %r238,%r202,%r33; }

	// end inline asm
	// begin inline asm
	{ mul.bf16x2 %r237,%r205,%r33; }

	// end inline asm
	// begin inline asm
	{ mul.bf16x2 %r236,%r208,%r33; }

	// end inline asm
	add.s32 	%r244, %r244, 8;
	setp.ne.s32 	%p2, %r244, 1000;
	@%p2 bra 	$L__BB0_2;
	mov.b32 	{%rs1, %rs2}, %r243;
	// begin inline asm
	{ cvt.f32.bf16 %f12, %rs1;}

	// end inline asm
	// begin inline asm
	{ cvt.f32.bf16 %f13, %rs2;}

	// end inline asm
	add.f32 	%f29, %f12, %f13;
	add.f32 	%f30, %f29, 0f00000000;
	mov.b32 	{%rs3, %rs4}, %r242;
	// begin inline asm
	{ cvt.f32.bf16 %f14, %rs3;}

	// end inline asm
	// begin inline asm
	{ cvt.f32.bf16 %f15, %rs4;}

	// end inline asm
	add.f32 	%f31, %f14, %f15;
	add.f32 	%f32, %f30, %f31;
	mov.b32 	{%rs5, %rs6}, %r241;
	// begin inline asm
	{ cvt.f32.bf16 %f16, %rs5;}

	// end inline asm
	// begin inline asm
	{ cvt.f32.bf16 %f17, %rs6;}

	// end inline asm
	add.f32 	%f33, %f16, %f17;
	add.f32 	%f34, %f32, %f33;
	mov.b32 	{%rs7, %rs8}, %r240;
	// begin inline asm
	{ cvt.f32.bf16 %f18, %rs7;}

	// end inline asm
	// begin inline asm
	{ cvt.f32.bf16 %f19, %rs8;}

	// end inline asm
	add.f32 	%f35, %f18, %f19;
	add.f32 	%f36, %f34, %f35;
	mov.b32 	{%rs9, %rs10}, %r239;
	// begin inline asm
	{ cvt.f32.bf16 %f20, %rs9;}

	// end inline asm
	// begin inline asm
	{ cvt.f32.bf16 %f21, %rs10;}

	// end inline asm
	add.f32 	%f37, %f20, %f21;
	add.f32 	%f38, %f36, %f37;
	mov.b32 	{%rs11, %rs12}, %r238;
	// begin inline asm
	{ cvt.f32.bf16 %f22, %rs11;}

	// end inline asm
	// begin inline asm
	{ cvt.f32.bf16 %f23, %rs12;}

	// end inline asm
	add.f32 	%f39, %f22, %f23;
	add.f32 	%f40, %f38, %f39;
	mov.b32 	{%rs13, %rs14}, %r237;
	// begin inline asm
	{ cvt.f32.bf16 %f24, %rs13;}

	// end inline asm
	// begin inline asm
	{ cvt.f32.bf16 %f25, %rs14;}

	// end inline asm
	add.f32 	%f41, %f24, %f25;
	add.f32 	%f42, %f40, %f41;
	mov.b32 	{%rs15, %rs16}, %r236;
	// begin inline asm
	{ cvt.f32.bf16 %f26, %rs15;}

	// end inline asm
	// begin inline asm
	{ cvt.f32.bf16 %f27, %rs16;}

	// end inline asm
	add.f32 	%f43, %f26, %f27;
	add.f32 	%f28, %f42, %f43;
	// begin inline asm
	{.reg .b16 low;
  cvt.rn.bf16.f32 low, %f28;
  mov.b32 %r235, {low,low};}

	// end inline asm
	cvta.to.global.u64 	%rd2, %rd1;
	mul.wide.s32 	%rd3, %r1, 4;
	add.s64 	%rd4, %rd2, %rd3;
	st.global.u32 	[%rd4], %r235;
$L__BB0_4:
	ret;

}


// ===== COMPILED SASS (sm_100) =====

	.target	sm_100

	.elftype	@"ET_EXEC"


//--------------------- .note.nv.tkinfo           --------------------------
	.section	.note.nv.tkinfo,"",@"SHT_NOTE"
	.sectionflags	@"SHF_NOTE_NV_TKINFO"
	.tkinfo
        /*0018*/ 	.word	0x00000002
        /*0030*/ 	.string	""
        /*0030*/ 	.string	"ptxas"
        /*0030*/ 	.string	"Cuda compilation tools, release 13.0, V13.0.88"
        /*0030*/ 	.string	"Build cuda_13.0.r13.0/compiler.36424714_0"
        /*0030*/ 	.string	"-arch sm_100 -m 64 "



//--------------------- .note.nv.cuinfo           --------------------------
	.section	.note.nv.cuinfo,"",@"SHT_NOTE"
	.sectionflags	@"SHF_NOTE_NV_CUINFO"
        /*0018*/ 	.short	0x0002
        /*001a*/ 	.short	0x0064
        /*001c*/ 	.short	0x0082
	.zero		2


//--------------------- .nv.info                  --------------------------
	.section	.nv.info,"",@"SHT_CUDA_INFO"
	.align	4


	//----- nvinfo : EIATTR_REGCOUNT
	.align		4
        /*0000*/ 	.byte	0x04, 0x2f
        /*0002*/ 	.short	(.L_1 - .L_0)
	.align		4
.L_0:
        /*0004*/ 	.word	index@(_Z22mul_stress_kernel_bf16P14__nv_bfloat162if)
        /*0008*/ 	.word	0x00000014


	//----- nvinfo : EIATTR_FRAME_SIZE
	.align		4
.L_1:
        /*000c*/ 	.byte	0x04, 0x11
        /*000e*/ 	.short	(.L_3 - .L_2)
	.align		4
.L_2:
        /*0010*/ 	.word	index@(_Z22mul_stress_kernel_bf16P14__nv_bfloat162if)
        /*0014*/ 	.word	0x00000000


	//----- nvinfo : EIATTR_MIN_STACK_SIZE
	.align		4
.L_3:
        /*0018*/ 	.byte	0x04, 0x12
        /*001a*/ 	.short	(.L_5 - .L_4)
	.align		4
.L_4:
        /*001c*/ 	.word	index@(_Z22mul_stress_kernel_bf16P14__nv_bfloat162if)
        /*0020*/ 	.word	0x00000000
.L_5:


//--------------------- .nv.compat                --------------------------
	.section	.nv.compat,"",@"SHT_CUDA_COMPAT_INFO"
	.align	4
        /*0000*/ 	.byte	0x02, 0x09, 0x00, 0x00, 0x02, 0x02, 0x01, 0x00, 0x02, 0x05, 0x05, 0x00, 0x03, 0x07, 0x01, 0x01
        /*0010*/ 	.byte	0x02, 0x03, 0x00, 0x00, 0x02, 0x06, 0x01, 0x00, 0x04, 0x0b, 0x08, 0x00, 0x09, 0x00, 0x00, 0x00
        /*0020*/ 	.byte	0x00, 0x00, 0x00, 0x00


//--------------------- .nv.info._Z22mul_stress_kernel_bf16P14__nv_bfloat162if --------------------------
	.section	.nv.info._Z22mul_stress_kernel_bf16P14__nv_bfloat162if,"",@"SHT_CUDA_INFO"
	.sectionflags	@""
	.align	4


	//----- nvinfo : EIATTR_CUDA_API_VERSION
	.align		4
        /*0000*/ 	.byte	0x04, 0x37
        /*0002*/ 	.short	(.L_7 - .L_6)
.L_6:
        /*0004*/ 	.word	0x00000082


	//----- nvinfo : EIATTR_KPARAM_INFO
	.align		4
.L_7:
        /*0008*/ 	.byte	0x04, 0x17
        /*000a*/ 	.short	(.L_9 - .L_8)
.L_8:
        /*000c*/ 	.word	0x00000000
        /*0010*/ 	.short	0x0002
        /*0012*/ 	.short	0x000c
        /*0014*/ 	.byte	0x00, 0xf0, 0x11, 0x00


	//----- nvinfo : EIATTR_KPARAM_INFO
	.align		4
.L_9:
        /*0018*/ 	.byte	0x04, 0x17
        /*001a*/ 	.short	(.L_11 - .L_10)
.L_10:
        /*001c*/ 	.word	0x00000000
        /*0020*/ 	.short	0x0001
        /*0022*/ 	.short	0x0008
        /*0024*/ 	.byte	0x00, 0xf0, 0x11, 0x00


	//----- nvinfo : EIATTR_KPARAM_INFO
	.align		4
.L_11:
        /*0028*/ 	.byte	0x04, 0x17
        /*002a*/ 	.short	(.L_13 - .L_12)
.L_12:
        /*002c*/ 	.word	0x00000000
        /*0030*/ 	.short	0x0000
        /*0032*/ 	.short	0x0000
        /*0034*/ 	.byte	0x00, 0xf5, 0x21, 0x00


	//----- nvinfo : EIATTR_SPARSE_MMA_MASK
	.align		4
.L_13:
        /*0038*/ 	.byte	0x03, 0x50
        /*003a*/ 	.short	0x0000


	//----- nvinfo : EIATTR_MAXREG_COUNT
	.align		4
        /*003c*/ 	.byte	0x03, 0x1b
        /*003e*/ 	.short	0x00ff


	//----- nvinfo : EIATTR_MERCURY_ISA_VERSION
	.align		4
        /*0040*/ 	.byte	0x03, 0x5f
        /*0042*/ 	.short	0x0101


	//----- nvinfo : EIATTR_VRC_CTA_INIT_COUNT
	.align		4
        /*0044*/ 	.byte	0x02, 0x4a
	.zero		1
	.zero		1


	//----- nvinfo : EIATTR_EXIT_INSTR_OFFSETS
	.align		4
        /*0048*/ 	.byte	0x04, 0x1c
        /*004a*/ 	.short	(.L_15 - .L_14)


	//   ....[0]....
.L_14:
        /*004c*/ 	.word	0x00000070


	//   ....[1]....
        /*0050*/ 	.word	0x00000950


	//----- nvinfo : EIATTR_CBANK_PARAM_SIZE
	.align		4
.L_15:
        /*0054*/ 	.byte	0x03, 0x19
        /*0056*/ 	.short	0x0010


	//----- nvinfo : EIATTR_PARAM_CBANK
	.align		4
        /*0058*/ 	.byte	0x04, 0x0a
        /*005a*/ 	.short	(.L_17 - .L_16)
	.align		4
.L_16:
        /*005c*/ 	.word	index@(.nv.constant0._Z22mul_stress_kernel_bf16P14__nv_bfloat162if)
        /*0060*/ 	.short	0x0380
        /*0062*/ 	.short	0x0010


	//----- nvinfo : EIATTR_SW_WAR
	.align		4
.L_17:
        /*0064*/ 	.byte	0x04, 0x36
        /*0066*/ 	.short	(.L_19 - .L_18)
.L_18:
        /*0068*/ 	.word	0x00000008
.L_19:


//--------------------- .nv.callgraph             --------------------------
	.section	.nv.callgraph,"",@"SHT_CUDA_CALLGRAPH"
	.align	4
	.sectionentsize	8
	.align		4
        /*0000*/ 	.word	0x00000000
	.align		4
        /*0004*/ 	.word	0xffffffff
	.align		4
        /*0008*/ 	.word	0x00000000
	.align		4
        /*000c*/ 	.word	0xfffffffe
	.align		4
        /*0010*/ 	.word	0x00000000
	.align		4
        /*0014*/ 	.word	0xfffffffd
	.align		4
        /*0018*/ 	.word	0x00000000
	.align		4
        /*001c*/ 	.word	0xfffffffc


//--------------------- .text._Z22mul_stress_kernel_bf16P14__nv_bfloat162if --------------------------
	.section	.text._Z22mul_stress_kernel_bf16P14__nv_bfloat162if,"ax",@progbits
	.align	128
        .global         _Z22mul_stress_kernel_bf16P14__nv_bfloat162if
        .type           _Z22mul_stress_kernel_bf16P14__nv_bfloat162if,@function
        .size           _Z22mul_stress_kernel_bf16P14__nv_bfloat162if,(.L_x_2 - _Z22mul_stress_kernel_bf16P14__nv_bfloat162if)
        .other          _Z22mul_stress_kernel_bf16P14__nv_bfloat162if,@"STO_CUDA_ENTRY STV_DEFAULT"
_Z22mul_stress_kernel_bf16P14__nv_bfloat162if:
.text._Z22mul_stress_kernel_bf16P14__nv_bfloat162if:
[----:B------:R-:W-:Y:S01]  /*0000*/  LDC R1, c[0x0][0x37c] ;  /* 0x0000df00ff017b82 */ /* 0x000fe20000000800 */
[----:B------:R-:W0:Y:S07]  /*0010*/  S2R R3, SR_TID.X ;  /* 0x0000000000037919 */ /* 0x000e2e0000002100 */
[----:B------:R-:W0:Y:S01]  /*0020*/  S2UR UR4, SR_CTAID.X ;  /* 0x00000000000479c3 */ /* 0x000e220000002500 */
[----:B------:R-:W1:Y:S07]  /*0030*/  LDCU UR5, c[0x0][0x388] ;  /* 0x00007100ff0577ac */ /* 0x000e6e0008000800 */
[----:B------:R-:W0:Y:S02]  /*0040*/  LDC R0, c[0x0][0x360] ;  /* 0x0000d800ff007b82 */ /* 0x000e240000000800 */
[----:B0-----:R-:W-:-:S05]  /*0050*/  IMAD R0, R0, UR4, R3 ;  /* 0x0000000400007c24 */ /* 0x001fca000f8e0203 */
[----:B-1----:R-:W-:-:S13]  /*0060*/  ISETP.GE.AND P0, PT, R0, UR5, PT ;  /* 0x0000000500007c0c */ /* 0x002fda000bf06270 */
[----:B------:R-:W-:Y:S05]  /*0070*/  @P0 EXIT ;  /* 0x000000000000094d */ /* 0x000fea0003800000 */
[----:B------:R-:W-:Y:S01]  /*0080*/  HFMA2 R3, -RZ, RZ, 0.447021484375, -5.671875 ;  /* 0x3727c5acff037431 */ /* 0x000fe200000001ff */
[----:B------:R-:W-:Y:S01]  /*0090*/  I2FP.F32.S32 R2, R0 ;  /* 0x0000000000027245 */ /* 0x000fe20000201400 */
[----:B------:R-:W0:Y:S01]  /*00a0*/  LDCU UR4, c[0x0][0x38c] ;  /* 0x00007180ff0477ac */ /* 0x000e220008000800 */
[----:B------:R-:W1:Y:S03]  /*00b0*/  LDCU.64 UR6, c[0x0][0x358] ;  /* 0x00006b00ff0677ac */ /* 0x000e660008000a00 */
[----:B------:R-:W-:-:S04]  /*00c0*/  FFMA R2, R2, R3, 1 ;  /* 0x3f80000002027423 */ /* 0x000fc80000000003 */
[C---:B------:R-:W-:Y:S01]  /*00d0*/  FADD R4, R2.reuse, 0.0020000000949949026108 ;  /* 0x3b03126f02047421 */ /* 0x040fe20000000000 */
[C---:B------:R-:W-:Y:S01]  /*00e0*/  FADD R7, R2.reuse, 0.0050000003539025783539 ;  /* 0x3ba3d70b02077421 */ /* 0x040fe20000000000 */
[C---:B------:R-:W-:Y:S01]  /*00f0*/  FADD R3, R2.reuse, 0.0010000000474974513054 ;  /* 0x3a83126f02037421 */ /* 0x040fe20000000000 */
[C---:B------:R-:W-:Y:S01]  /*0100*/  FADD R6, R2.reuse, 0.0040000001899898052216 ;  /* 0x3b83126f02067421 */ /* 0x040fe20000000000 */
[C---:B------:R-:W-:Y:S01]  /*0110*/  FADD R8, R2.reuse, 0.0060000000521540641785 ;  /* 0x3bc49ba602087421 */ /* 0x040fe20000000000 */
[----:B------:R-:W-:Y:S01]  /*0120*/  F2FP.BF16.F32.PACK_AB R5, RZ, R4 ;  /* 0x00000004ff05723e */ /* 0x000fe200000010ff */
[C---:B------:R-:W-:Y:S01]  /*0130*/  FADD R4, R2.reuse, 0.0030000000260770320892 ;  /* 0x3b449ba602047421 */ /* 0x040fe20000000000 */
[----:B------:R-:W-:Y:S01]  /*0140*/  FADD R10, R2, 0.0070000002160668373108 ;  /* 0x3be56042020a7421 */ /* 0x000fe20000000000 */
[----:B------:R-:W-:Y:S02]  /*0150*/  F2FP.BF16.F32.PACK_AB R15, RZ, R7 ;  /* 0x00000007ff0f723e */ /* 0x000fe400000010ff */
[----:B------:R-:W-:-:S02]  /*0160*/  F2FP.BF16.F32.PACK_AB R3, RZ, R3 ;  /* 0x00000003ff03723e */ /* 0x000fc400000010ff */
[----:B------:R-:W-:Y:S02]  /*0170*/  F2FP.BF16.F32.PACK_AB R11, RZ, R4 ;  /* 0x00000004ff0b723e */ /* 0x000fe400000010ff */
[----:B------:R-:W-:Y:S02]  /*0180*/  F2FP.BF16.F32.PACK_AB R13, RZ, R6 ;  /* 0x00000006ff0d723e */ /* 0x000fe400000010ff */
[----:B------:R-:W-:Y:S02]  /*0190*/  F2FP.BF16.F32.PACK_AB R9, RZ, R8 ;  /* 0x00000008ff09723e */ /* 0x000fe400000010ff */
[----:B------:R-:W-:Y:S02]  /*01a0*/  F2FP.BF16.F32.PACK_AB R7, RZ, R10 ;  /* 0x0000000aff07723e */ /* 0x000fe400000010ff */
[----:B0-----:R-:W-:Y:S01]  /*01b0*/  F2FP.BF16.F32.PACK_AB R2, R2, UR4 ;  /* 0x0000000402027c3e */ /* 0x001fe200080010ff */
[----:B------:R-:W-:Y:S01]  /*01c0*/  UMOV UR4, URZ ;  /* 0x000000ff00047c82 */ /* 0x000fe20008000000 */
[----:B------:R-:W-:-:S02]  /*01d0*/  PRMT R3, R3, 0x5410, R3 ;  /* 0x0000541003037816 */ /* 0x000fc40000000003 */
[----:B------:R-:W-:Y:S02]  /*01e0*/  PRMT R5, R5, 0x5410, R5 ;  /* 0x0000541005057816 */ /* 0x000fe40000000005 */
[----:B------:R-:W-:Y:S02]  /*01f0*/  PRMT R11, R11, 0x5410, R11 ;  /* 0x000054100b0b7816 */ /* 0x000fe4000000000b */
[----:B------:R-:W-:Y:S02]  /*0200*/  PRMT R13, R13, 0x5410, R13 ;  /* 0x000054100d0d7816 */ /* 0x000fe4000000000d */
[----:B------:R-:W-:Y:S02]  /*0210*/  PRMT R15, R15, 0x5410, R15 ;  /* 0x000054100f0f7816 */ /* 0x000fe4000000000f */
[----:B------:R-:W-:Y:S02]  /*0220*/  PRMT R9, R9, 0x5410, R9 ;  /* 0x0000541009097816 */ /* 0x000fe40000000009 */
[----:B------:R-:W-:-:S02]  /*0230*/  PRMT R7, R7, 0x5410, R7 ;  /* 0x0000541007077816 */ /* 0x000fc40000000007 */
[----:B-1----:R-:W-:-:S07]  /*0240*/  PRMT R17, R2, 0x7632, R2 ;  /* 0x0000763202117816 */ /* 0x002fce0000000002 */
.L_x_0:
[-C--:B------:R-:W-:Y:S01]  /*0250*/  HMUL2.BF16_V2 R17, R17, R2.reuse.H0_H0 ;  /* 0x2000000211117232 */ /* 0x080fe20000200000 */
[----:B------:R-:W-:Y:S01]  /*0260*/  UIADD3 UR4, UPT, UPT, UR4, 0x8, URZ ;  /* 0x0000000804047890 */ /* 0x000fe2000fffe0ff */
[-C--:B------:R-:W-:Y:S02]  /*0270*/  HMUL2.BF16_V2 R3, R3, R2.reuse.H0_H0 ;  /* 0x2000000203037232 */ /* 0x080fe40000200000 */
[-C--:B------:R-:W-:Y:S01]  /*0280*/  HMUL2.BF16_V2 R5, R5, R2.reuse.H0_H0 ;  /* 0x2000000205057232 */ /* 0x080fe20000200000 */
[----:B------:R-:W-:Y:S01]  /*0290*/  UISETP.NE.AND UP0, UPT, UR4, 0x3e8, UPT ;  /* 0x000003e80400788c */ /* 0x000fe2000bf05270 */
[-C--:B------:R-:W-:Y:S02]  /*02a0*/  HMUL2.BF16_V2 R11, R11, R2.reuse.H0_H0 ;  /* 0x200000020b0b7232 */ /* 0x080fe40000200000 */
[-C--:B------:R-:W-:Y:S02]  /*02b0*/  HMUL2.BF16_V2 R13, R13, R2.reuse.H0_H0 ;  /* 0x200000020d0d7232 */ /* 0x080fe40000200000 */
[----:B------:R-:W-:-:S02]  /*02c0*/  HMUL2.BF16_V2 R15, R15, R2.H0_H0 ;  /* 0x200000020f0f7232 */ /* 0x000fc40000200000 */
[-C--:B------:R-:W-:Y:S02]  /*02d0*/  HMUL2.BF16_V2 R9, R9, R2.reuse.H0_H0 ;  /* 0x2000000209097232 */ /* 0x080fe40000200000 */
[-C--:B------:R-:W-:Y:S02]  /*02e0*/  HMUL2.BF16_V2 R7, R7, R2.reuse.H0_H0 ;  /* 0x2000000207077232 */ /* 0x080fe40000200000 */
[-C--:B------:R-:W-:Y:S02]  /*02f0*/  HMUL2.BF16_V2 R17, R17, R2.reuse.H0_H0 ;  /* 0x2000000211117232 */ /* 0x080fe40000200000 */
        /* <DEDUP_REMOVED lines=54> */
[----:B------:R-:W-:Y:S01]  /*0660*/  HMUL2.BF16_V2 R7, R7, R2.H0_H0 ;  /* 0x2000000207077232 */ /* 0x000fe20000200000 */
[----:B------:R-:W-:Y:S06]  /*0670*/  BRA.U UP0, `(.L_x_0) ;  /* 0xfffffff900f47547 */ /* 0x000fec000b83ffff */
[----:B------:R-:W-:Y:S02]  /*0680*/  PRMT R2, R17, 0x7632, R2 ;  /* 0x0000763211027816 */ /* 0x000fe40000000002 */
[----:B------:R-:W-:Y:S02]  /*0690*/  PRMT R4, R3, 0x7632, R4 ;  /* 0x0000763203047816 */ /* 0x000fe40000000004 */
[----:B------:R-:W-:Y:S02]  /*06a0*/  SHF.L.U32 R17, R17, 0x10, RZ ;  /* 0x0000001011117819 */ /* 0x000fe400000006ff */
[----:B------:R-:W-:Y:S02]  /*06b0*/  SHF.L.U32 R2, R2, 0x10, RZ ;  /* 0x0000001002027819 */ /* 0x000fe400000006ff */
[----:B------:R-:W-:Y:S02]  /*06c0*/  SHF.L.U32 R3, R3, 0x10, RZ ;  /* 0x0000001003037819 */ /* 0x000fe400000006ff */
[----:B------:R-:W-:Y:S01]  /*06d0*/  SHF.L.U32 R4, R4, 0x10, RZ ;  /* 0x0000001004047819 */ /* 0x000fe200000006ff */
[----:B------:R-:W-:Y:S01]  /*06e0*/  FADD R2, R17, R2 ;  /* 0x0000000211027221 */ /* 0x000fe20000000000 */
[----:B------:R-:W-:-:S02]  /*06f0*/  PRMT R6, R5, 0x7632, R6 ;  /* 0x0000763205067816 */ /* 0x000fc40000000006 */
[----:B------:R-:W-:Y:S01]  /*0700*/  SHF.L.U32 R5, R5, 0x10, RZ ;  /* 0x0000001005057819 */ /* 0x000fe200000006ff */
[--C-:B------:R-:W-:Y:S01]  /*0710*/  FADD R3, R3, R4.reuse ;  /* 0x0000000403037221 */ /* 0x100fe20000000000 */
[----:B------:R-:W-:Y:S01]  /*0720*/  PRMT R4, R11, 0x7632, R4 ;  /* 0x000076320b047816 */ /* 0x000fe20000000004 */
[----:B------:R-:W-:Y:S01]  /*0730*/  FADD R2, RZ, R2 ;  /* 0x00000002ff027221 */ /* 0x000fe20000000000 */
[----:B------:R-:W-:Y:S02]  /*0740*/  SHF.L.U32 R6, R6, 0x10, RZ ;  /* 0x0000001006067819 */ /* 0x000fe400000006ff */
[----:B------:R-:W-:Y:S01]  /*0750*/  PRMT R8, R13, 0x7632, R8 ;  /* 0x000076320d087816 */ /* 0x000fe20000000008 */
[----:B------:R-:W-:Y:S01]  /*0760*/  FADD R2, R2, R3 ;  /* 0x0000000302027221 */ /* 0x000fe20000000000 */
[----:B------:R-:W-:Y:S01]  /*0770*/  SHF.L.U32 R11, R11, 0x10, RZ ;  /* 0x000000100b0b7819 */ /* 0x000fe200000006ff */
[----:B------:R-:W-:Y:S01]  /*0780*/  FADD R5, R5, R6 ;  /* 0x0000000605057221 */ /* 0x000fe20000000000 */
[----:B------:R-:W-:-:S02]  /*0790*/  SHF.L.U32 R4, R4, 0x10, RZ ;  /* 0x0000001004047819 */ /* 0x000fc400000006ff */
[----:B------:R-:W-:Y:S01]  /*07a0*/  SHF.L.U32 R13, R13, 0x10, RZ ;  /* 0x000000100d0d7819 */ /* 0x000fe200000006ff */
[----:B------:R-:W-:Y:S01]  /*07b0*/  FADD R5, R2, R5 ;  /* 0x0000000502057221 */ /* 0x000fe20000000000 */
[----:B------:R-:W-:Y:S01]  /*07c0*/  SHF.L.U32 R8, R8, 0x10, RZ ;  /* 0x0000001008087819 */ /* 0x000fe200000006ff */
[----:B------:R-:W-:Y:S01]  /*07d0*/  FADD R4, R11, R4 ;  /* 0x000000040b047221 */ /* 0x000fe20000000000 */
[C---:B------:R-:W-:Y:S01]  /*07e0*/  PRMT R6, R15.reuse, 0x7632, R6 ;  /* 0x000076320f067816 */ /* 0x040fe20000000006 */
[----:B------:R-:W0:Y:S01]  /*07f0*/  LDC.64 R2, c[0x0][0x380] ;  /* 0x0000e000ff027b82 */ /* 0x000e220000000a00 */
[----:B------:R-:W-:Y:S01]  /*0800*/  SHF.L.U32 R15, R15, 0x10, RZ ;  /* 0x000000100f0f7819 */ /* 0x000fe200000006ff */
[--C-:B------:R-:W-:Y:S01]  /*0810*/  FADD R13, R13, R8.reuse ;  /* 0x000000080d0d7221 */ /* 0x100fe20000000000 */
[----:B------:R-:W-:Y:S01]  /*0820*/  PRMT R8, R9, 0x7632, R8 ;  /* 0x0000763209087816 */ /* 0x000fe20000000008 */
[----:B------:R-:W-:Y:S01]  /*0830*/  FADD R4, R5, R4 ;  /* 0x0000000405047221 */ /* 0x000fe20000000000 */
[----:B------:R-:W-:-:S02]  /*0840*/  SHF.L.U32 R6, R6, 0x10, RZ ;  /* 0x0000001006067819 */ /* 0x000fc400000006ff */
[----:B------:R-:W-:Y:S01]  /*0850*/  SHF.L.U32 R9, R9, 0x10, RZ ;  /* 0x0000001009097819 */ /* 0x000fe200000006ff */
[----:B------:R-:W-:Y:S01]  /*0860*/  FADD R4, R4, R13 ;  /* 0x0000000d04047221 */ /* 0x000fe20000000000 */
[----:B------:R-:W-:Y:S01]  /*0870*/  PRMT R5, R7, 0x7632, R5 ;  /* 0x0000763207057816 */ /* 0x000fe20000000005 */
[----:B------:R-:W-:Y:S01]  /*0880*/  FADD R15, R15, R6 ;  /* 0x000000060f0f7221 */ /* 0x000fe20000000000 */
[----:B------:R-:W-:Y:S02]  /*0890*/  SHF.L.U32 R8, R8, 0x10, RZ ;  /* 0x0000001008087819 */ /* 0x000fe400000006ff */
[----:B------:R-:W-:Y:S01]  /*08a0*/  SHF.L.U32 R7, R7, 0x10, RZ ;  /* 0x0000001007077819 */ /* 0x000fe200000006ff */
[----:B------:R-:W-:Y:S01]  /*08b0*/  FADD R4, R4, R15 ;  /* 0x0000000f04047221 */ /* 0x000fe20000000000 */
[----:B------:R-:W-:Y:S01]  /*08c0*/  SHF.L.U32 R6, R5, 0x10, RZ ;  /* 0x0000001005067819 */ /* 0x000fe200000006ff */
[----:B------:R-:W-:-:S04]  /*08d0*/  FADD R9, R9, R8 ;  /* 0x0000000809097221 */ /* 0x000fc80000000000 */
[----:B------:R-:W-:Y:S01]  /*08e0*/  FADD R7, R7, R6 ;  /* 0x0000000607077221 */ /* 0x000fe20000000000 */
[----:B------:R-:W-:Y:S01]  /*08f0*/  FADD R4, R4, R9 ;  /* 0x0000000904047221 */ /* 0x000fe20000000000 */
[----:B0-----:R-:W-:-:S04]  /*0900*/  IMAD.WIDE R2, R0, 0x4, R2 ;  /* 0x0000000400027825 */ /* 0x001fc800078e0202 */
[----:B------:R-:W-:-:S05]  /*0910*/  FADD R4, R4, R7 ;  /* 0x0000000704047221 */ /* 0x000fca0000000000 */
[----:B------:R-:W-:-:S04]  /*0920*/  F2FP.BF16.F32.PACK_AB R4, RZ, R4 ;  /* 0x00000004ff04723e */ /* 0x000fc800000010ff */
[----:B------:R-:W-:-:S05]  /*0930*/  PRMT R4, R4, 0x5410, R4 ;  /* 0x0000541004047816 */ /* 0x000fca0000000004 */
[----:B------:R-:W-:Y:S01]  /*0940*/  STG.E desc[UR6][R2.64], R4 ;  /* 0x0000000402007986 */ /* 0x000fe2000c101906 */
[----:B------:R-:W-:Y:S05]  /*0950*/  EXIT ;  /* 0x000000000000794d */ /* 0x000fea0003800000 */
.L_x_1:
[----:B------:R-:W-:-:S00]  /*0960*/  BRA `(.L_x_1) ;  /* 0xfffffffc00fc7947 */ /* 0x000fc0000383ffff */
[----:B------:R-:W-:-:S00]  /*0970*/  NOP ;  /* 0x0000000000007918 */ /* 0x000fc00000000000 */
        /* <DEDUP_REMOVED lines=8> */
.L_x_2:


//--------------------- .nv.shared.reserved.0     --------------------------
	.section	.nv.shared.reserved.0,"aw",@nobits
	.weak		__nv_reservedSMEM_offset_0_alias
	.size		__nv_reservedSMEM_offset_0_alias, 0, 64
	.other		__nv_reservedSMEM_offset_0_alias,@"STO_CUDA_RESERVED_SHARED STV_DEFAULT"
__nv_reservedSMEM_offset_0_alias:
	.zero		0
	.zero		64


//--------------------- .nv.constant0._Z22mul_stress_kernel_bf16P14__nv_bfloat162if --------------------------
	.section	.nv.constant0._Z22mul_stress_kernel_bf16P14__nv_bfloat162if,"a",@progbits
	.sectionflags	@""
	.align	4
.nv.constant0._Z22mul_stress_kernel_bf16P14__nv_bfloat162if:
	.zero		912


//--------------------- SYMBOLS --------------------------

	.type		.nv.reservedSmem.offset0,@object
	.size		.nv.reservedSmem.offset0,0x4
